//
// Generated by NVIDIA NVVM Compiler
//
// Compiler Build ID: CL-36424714
// Cuda compilation tools, release 13.0, V13.0.88
// Based on NVVM 20.0.0
//

.version 9.0
.target sm_100
.address_size 64

	// .globl	_Z17vector_add_kernelPiS_S_

.visible .entry _Z17vector_add_kernelPiS_S_(
	.param .u64 .ptr .align 1 _Z17vector_add_kernelPiS_S__param_0,
	.param .u64 .ptr .align 1 _Z17vector_add_kernelPiS_S__param_1,
	.param .u64 .ptr .align 1 _Z17vector_add_kernelPiS_S__param_2
)
{
	.reg .b32 	%r<5>;
	.reg .b64 	%rd<11>;

	ld.param.u64 	%rd1, [_Z17vector_add_kernelPiS_S__param_0];
	ld.param.u64 	%rd2, [_Z17vector_add_kernelPiS_S__param_1];
	ld.param.u64 	%rd3, [_Z17vector_add_kernelPiS_S__param_2];
	cvta.to.global.u64 	%rd4, %rd3;
	cvta.to.global.u64 	%rd5, %rd2;
	cvta.to.global.u64 	%rd6, %rd1;
	mov.u32 	%r1, %tid.x;
	mul.wide.u32 	%rd7, %r1, 4;
	add.s64 	%rd8, %rd6, %rd7;
	ld.global.u32 	%r2, [%rd8];
	add.s64 	%rd9, %rd5, %rd7;
	ld.global.u32 	%r3, [%rd9];
	add.s32 	%r4, %r3, %r2;
	add.s64 	%rd10, %rd4, %rd7;
	st.global.u32 	[%rd10], %r4;
	ret;

}
	// .globl	_Z19vector_cross_kernelPiS_S_
.visible .entry _Z19vector_cross_kernelPiS_S_(
	.param .u64 .ptr .align 1 _Z19vector_cross_kernelPiS_S__param_0,
	.param .u64 .ptr .align 1 _Z19vector_cross_kernelPiS_S__param_1,
	.param .u64 .ptr .align 1 _Z19vector_cross_kernelPiS_S__param_2
)
{
	.reg .b32 	%r<7>;
	.reg .b64 	%rd<10>;

	ld.param.u64 	%rd1, [_Z19vector_cross_kernelPiS_S__param_0];
	ld.param.u64 	%rd2, [_Z19vector_cross_kernelPiS_S__param_1];
	ld.param.u64 	%rd3, [_Z19vector_cross_kernelPiS_S__param_2];
	cvta.to.global.u64 	%rd4, %rd3;
	cvta.to.global.u64 	%rd5, %rd2;
	cvta.to.global.u64 	%rd6, %rd1;
	mov.u32 	%r1, %tid.x;
	mul.wide.u32 	%rd7, %r1, 4;
	add.s64 	%rd8, %rd6, %rd7;
	ld.global.u32 	%r2, [%rd8];
	add.s64 	%rd9, %rd5, %rd7;
	ld.global.u32 	%r3, [%rd9];
	add.s32 	%r4, %r3, %r2;
	ld.global.u32 	%r5, [%rd4];
	add.s32 	%r6, %r4, %r5;
	st.global.u32 	[%rd4], %r6;
	ret;

}
	// .globl	_Z18matrix_mult_kernelPiS_iS_
.visible .entry _Z18matrix_mult_kernelPiS_iS_(
	.param .u64 .ptr .align 1 _Z18matrix_mult_kernelPiS_iS__param_0,
	.param .u64 .ptr .align 1 _Z18matrix_mult_kernelPiS_iS__param_1,
	.param .u32 _Z18matrix_mult_kernelPiS_iS__param_2,
	.param .u64 .ptr .align 1 _Z18matrix_mult_kernelPiS_iS__param_3
)
{
	.reg .pred 	%p<10>;
	.reg .b32 	%r<105>;
	.reg .b64 	%rd<67>;

	ld.param.u64 	%rd14, [_Z18matrix_mult_kernelPiS_iS__param_0];
	ld.param.u64 	%rd15, [_Z18matrix_mult_kernelPiS_iS__param_1];
	ld.param.u32 	%r29, [_Z18matrix_mult_kernelPiS_iS__param_2];
	cvta.to.global.u64 	%rd1, %rd15;
	cvta.to.global.u64 	%rd2, %rd14;
	mov.u32 	%r31, %ctaid.y;
	mov.u32 	%r32, %ntid.y;
	mov.u32 	%r33, %tid.y;
	mad.lo.s32 	%r1, %r31, %r32, %r33;
	mov.u32 	%r34, %ctaid.x;
	mov.u32 	%r35, %ntid.x;
	mov.u32 	%r36, %tid.x;
	mad.lo.s32 	%r2, %r34, %r35, %r36;
	setp.lt.s32 	%p1, %r29, 1;
	mov.b32 	%r104, 0;
	@%p1 bra 	$L__BB2_12;
	mul.lo.s32 	%r3, %r29, %r1;
	and.b32  	%r4, %r29, 7;
	setp.lt.u32 	%p2, %r29, 8;
	mov.b32 	%r99, 0;
	mov.u32 	%r104, %r99;
	@%p2 bra 	$L__BB2_4;
	and.b32  	%r99, %r29, 2147483640;
	neg.s32 	%r93, %r99;
	mul.wide.u32 	%rd16, %r29, 4;
	add.s64 	%rd3, %rd1, %rd16;
	mul.wide.u32 	%rd17, %r29, 8;
	add.s64 	%rd4, %rd1, %rd17;
	mul.wide.u32 	%rd18, %r29, 12;
	add.s64 	%rd5, %rd1, %rd18;
	mul.wide.u32 	%rd19, %r29, 16;
	add.s64 	%rd6, %rd1, %rd19;
	mul.wide.u32 	%rd20, %r29, 20;
	add.s64 	%rd7, %rd1, %rd20;
	mul.wide.u32 	%rd21, %r29, 24;
	add.s64 	%rd8, %rd1, %rd21;
	mul.wide.u32 	%rd22, %r29, 28;
	add.s64 	%rd9, %rd1, %rd22;
	mul.wide.u32 	%rd23, %r3, 4;
	add.s64 	%rd24, %rd23, %rd2;
	add.s64 	%rd66, %rd24, 16;
	mov.b32 	%r104, 0;
	mov.u32 	%r92, %r2;
$L__BB2_3:
	.pragma "nounroll";
	mul.wide.s32 	%rd25, %r92, 4;
	add.s64 	%rd26, %rd3, %rd25;
	add.s64 	%rd27, %rd4, %rd25;
	add.s64 	%rd28, %rd5, %rd25;
	add.s64 	%rd29, %rd6, %rd25;
	add.s64 	%rd30, %rd7, %rd25;
	add.s64 	%rd31, %rd8, %rd25;
	add.s64 	%rd32, %rd9, %rd25;
	add.s64 	%rd33, %rd1, %rd25;
	ld.global.u32 	%r40, [%rd66+-16];
	ld.global.u32 	%r41, [%rd33];
	mad.lo.s32 	%r42, %r41, %r40, %r104;
	ld.global.u32 	%r43, [%rd66+-12];
	ld.global.u32 	%r44, [%rd26];
	mad.lo.s32 	%r45, %r44, %r43, %r42;
	ld.global.u32 	%r46, [%rd66+-8];
	ld.global.u32 	%r47, [%rd27];
	mad.lo.s32 	%r48, %r47, %r46, %r45;
	ld.global.u32 	%r49, [%rd66+-4];
	ld.global.u32 	%r50, [%rd28];
	mad.lo.s32 	%r51, %r50, %r49, %r48;
	ld.global.u32 	%r52, [%rd66];
	ld.global.u32 	%r53, [%rd29];
	mad.lo.s32 	%r54, %r53, %r52, %r51;
	ld.global.u32 	%r55, [%rd66+4];
	ld.global.u32 	%r56, [%rd30];
	mad.lo.s32 	%r57, %r56, %r55, %r54;
	ld.global.u32 	%r58, [%rd66+8];
	ld.global.u32 	%r59, [%rd31];
	mad.lo.s32 	%r60, %r59, %r58, %r57;
	ld.global.u32 	%r61, [%rd66+12];
	ld.global.u32 	%r62, [%rd32];
	mad.lo.s32 	%r104, %r62, %r61, %r60;
	add.s32 	%r93, %r93, 8;
	shl.b32 	%r63, %r29, 3;
	add.s32 	%r92, %r92, %r63;
	add.s64 	%rd66, %rd66, 32;
	setp.ne.s32 	%p3, %r93, 0;
	@%p3 bra 	$L__BB2_3;
$L__BB2_4:
	setp.eq.s32 	%p4, %r4, 0;
	@%p4 bra 	$L__BB2_12;
	and.b32  	%r16, %r29, 3;
	setp.lt.u32 	%p5, %r4, 4;
	@%p5 bra 	$L__BB2_7;
	add.s32 	%r65, %r99, %r3;
	mul.wide.u32 	%rd34, %r65, 4;
	add.s64 	%rd35, %rd2, %rd34;
	ld.global.u32 	%r66, [%rd35];
	mad.lo.s32 	%r67, %r99, %r29, %r2;
	mul.wide.s32 	%rd36, %r67, 4;
	add.s64 	%rd37, %rd1, %rd36;
	ld.global.u32 	%r68, [%rd37];
	mad.lo.s32 	%r69, %r68, %r66, %r104;
	cvt.u64.u32 	%rd38, %r3;
	cvt.u64.u32 	%rd39, %r99;
	add.s64 	%rd40, %rd39, %rd38;
	shl.b64 	%rd41, %rd40, 2;
	add.s64 	%rd42, %rd2, %rd41;
	ld.global.u32 	%r70, [%rd42+4];
	mul.wide.u32 	%rd43, %r29, 4;
	add.s64 	%rd44, %rd37, %rd43;
	ld.global.u32 	%r71, [%rd44];
	mad.lo.s32 	%r72, %r71, %r70, %r69;
	ld.global.u32 	%r73, [%rd42+8];
	add.s64 	%rd45, %rd44, %rd43;
	ld.global.u32 	%r74, [%rd45];
	mad.lo.s32 	%r75, %r74, %r73, %r72;
	ld.global.u32 	%r76, [%rd42+12];
	add.s64 	%rd46, %rd45, %rd43;
	ld.global.u32 	%r77, [%rd46];
	mad.lo.s32 	%r104, %r77, %r76, %r75;
	add.s32 	%r99, %r99, 4;
$L__BB2_7:
	setp.eq.s32 	%p6, %r16, 0;
	@%p6 bra 	$L__BB2_12;
	setp.eq.s32 	%p7, %r16, 1;
	@%p7 bra 	$L__BB2_10;
	add.s32 	%r79, %r99, %r3;
	mul.wide.u32 	%rd47, %r79, 4;
	add.s64 	%rd48, %rd2, %rd47;
	ld.global.u32 	%r80, [%rd48];
	mad.lo.s32 	%r81, %r99, %r29, %r2;
	mul.wide.s32 	%rd49, %r81, 4;
	add.s64 	%rd50, %rd1, %rd49;
	ld.global.u32 	%r82, [%rd50];
	mad.lo.s32 	%r83, %r82, %r80, %r104;
	cvt.u64.u32 	%rd51, %r3;
	cvt.u64.u32 	%rd52, %r99;
	add.s64 	%rd53, %rd52, %rd51;
	shl.b64 	%rd54, %rd53, 2;
	add.s64 	%rd55, %rd2, %rd54;
	ld.global.u32 	%r84, [%rd55+4];
	mul.wide.u32 	%rd56, %r29, 4;
	add.s64 	%rd57, %rd50, %rd56;
	ld.global.u32 	%r85, [%rd57];
	mad.lo.s32 	%r104, %r85, %r84, %r83;
	add.s32 	%r99, %r99, 2;
$L__BB2_10:
	and.b32  	%r86, %r29, 1;
	setp.eq.b32 	%p8, %r86, 1;
	not.pred 	%p9, %p8;
	@%p9 bra 	$L__BB2_12;
	add.s32 	%r87, %r99, %r3;
	mul.wide.u32 	%rd58, %r87, 4;
	add.s64 	%rd59, %rd2, %rd58;
	ld.global.u32 	%r88, [%rd59];
	mad.lo.s32 	%r89, %r99, %r29, %r2;
	mul.wide.s32 	%rd60, %r89, 4;
	add.s64 	%rd61, %rd1, %rd60;
	ld.global.u32 	%r90, [%rd61];
	mad.lo.s32 	%r104, %r90, %r88, %r104;
$L__BB2_12:
	ld.param.u64 	%rd65, [_Z18matrix_mult_kernelPiS_iS__param_3];
	cvta.to.global.u64 	%rd62, %rd65;
	mad.lo.s32 	%r91, %r29, %r1, %r2;
	mul.wide.s32 	%rd63, %r91, 4;
	add.s64 	%rd64, %rd62, %rd63;
	st.global.u32 	[%rd64], %r104;
	ret;

}


// ===== COMPILED SASS (sm_100) =====

	.target	sm_100

	.elftype	@"ET_EXEC"


//--------------------- .note.nv.tkinfo           --------------------------
	.section	.note.nv.tkinfo,"",@"SHT_NOTE"
	.sectionflags	@"SHF_NOTE_NV_TKINFO"
	.tkinfo
        /*0018*/ 	.word	0x00000002
        /*0030*/ 	.string	""
        /*0030*/ 	.string	"ptxas"
        /*0030*/ 	.string	"Cuda compilation tools, release 13.0, V13.0.88"
        /*0030*/ 	.string	"Build cuda_13.0.r13.0/compiler.36424714_0"
        /*0030*/ 	.string	"-arch sm_100 -m 64 "



//--------------------- .note.nv.cuinfo           --------------------------
	.section	.note.nv.cuinfo,"",@"SHT_NOTE"
	.sectionflags	@"SHF_NOTE_NV_CUINFO"
        /*0018*/ 	.short	0x0002
        /*001a*/ 	.short	0x0064
        /*001c*/ 	.short	0x0082
	.zero		2


//--------------------- .nv.info                  --------------------------
	.section	.nv.info,"",@"SHT_CUDA_INFO"
	.align	4


	//----- nvinfo : EIATTR_REGCOUNT
	.align		4
        /*0000*/ 	.byte	0x04, 0x2f
        /*0002*/ 	.short	(.L_1 - .L_0)
	.align		4
.L_0:
        /*0004*/ 	.word	index@(_Z17vector_add_kernelPiS_S_)
        /*0008*/ 	.word	0x0000000c


	//----- nvinfo : EIATTR_FRAME_SIZE
	.align		4
.L_1:
        /*000c*/ 	.byte	0x04, 0x11
        /*000e*/ 	.short	(.L_3 - .L_2)
	.align		4
.L_2:
        /*0010*/ 	.word	index@(_Z17vector_add_kernelPiS_S_)
        /*0014*/ 	.word	0x00000000


	//----- nvinfo : EIATTR_REGCOUNT
	.align		4
.L_3:
        /*0018*/ 	.byte	0x04, 0x2f
        /*001a*/ 	.short	(.L_5 - .L_4)
	.align		4
.L_4:
        /*001c*/ 	.word	index@(_Z19vector_cross_kernelPiS_S_)
        /*0020*/ 	.word	0x0000000c


	//----- nvinfo : EIATTR_FRAME_SIZE
	.align		4
.L_5:
        /*0024*/ 	.byte	0x04, 0x11
        /*0026*/ 	.short	(.L_7 - .L_6)
	.align		4
.L_6:
        /*0028*/ 	.word	index@(_Z19vector_cross_kernelPiS_S_)
        /*002c*/ 	.word	0x00000000


	//----- nvinfo : EIATTR_REGCOUNT
	.align		4
.L_7:
        /*0030*/ 	.byte	0x04, 0x2f
        /*0032*/ 	.short	(.L_9 - .L_8)
	.align		4
.L_8:
        /*0034*/ 	.word	index@(_Z18matrix_mult_kernelPiS_iS_)
        /*0038*/ 	.word	0x0000001e


	//----- nvinfo : EIATTR_FRAME_SIZE
	.align		4
.L_9:
        /*003c*/ 	.byte	0x04, 0x11
        /*003e*/ 	.short	(.L_11 - .L_10)
	.align		4
.L_10:
        /*0040*/ 	.word	index@(_Z18matrix_mult_kernelPiS_iS_)
        /*0044*/ 	.word	0x00000000


	//----- nvinfo : EIATTR_MIN_STACK_SIZE
	.align		4
.L_11:
        /*0048*/ 	.byte	0x04, 0x12
        /*004a*/ 	.short	(.L_13 - .L_12)
	.align		4
.L_12:
        /*004c*/ 	.word	index@(_Z18matrix_mult_kernelPiS_iS_)
        /*0050*/ 	.word	0x00000000


	//----- nvinfo : EIATTR_MIN_STACK_SIZE
	.align		4
.L_13:
        /*0054*/ 	.byte	0x04, 0x12
        /*0056*/ 	.short	(.L_15 - .L_14)
	.align		4
.L_14:
        /*0058*/ 	.word	index@(_Z19vector_cross_kernelPiS_S_)
        /*005c*/ 	.word	0x00000000


	//----- nvinfo : EIATTR_MIN_STACK_SIZE
	.align		4
.L_15:
        /*0060*/ 	.byte	0x04, 0x12
        /*0062*/ 	.short	(.L_17 - .L_16)
	.align		4
.L_16:
        /*0064*/ 	.word	index@(_Z17vector_add_kernelPiS_S_)
        /*0068*/ 	.word	0x00000000
.L_17:


//--------------------- .nv.compat                --------------------------
	.section	.nv.compat,"",@"SHT_CUDA_COMPAT_INFO"
	.align	4
        /*0000*/ 	.byte	0x02, 0x09, 0x00, 0x00, 0x02, 0x02, 0x01, 0x00, 0x02, 0x05, 0x05, 0x00, 0x03, 0x07, 0x01, 0x01
        /*0010*/ 	.byte	0x02, 0x03, 0x00, 0x00, 0x02, 0x06, 0x01, 0x00, 0x04, 0x0b, 0x08, 0x00, 0x09, 0x00, 0x00, 0x00
        /*0020*/ 	.byte	0x00, 0x00, 0x00, 0x00


//--------------------- .nv.info._Z18matrix_mult_kernelPiS_iS_ --------------------------
	.section	.nv.info._Z18matrix_mult_kernelPiS_iS_,"",@"SHT_CUDA_INFO"
	.sectionflags	@""
	.align	4


	//----- nvinfo : EIATTR_CUDA_API_VERSION
	.align		4
        /*0000*/ 	.byte	0x04, 0x37
        /*0002*/ 	.short	(.L_19 - .L_18)
.L_18:
        /*0004*/ 	.word	0x00000082


	//----- nvinfo : EIATTR_KPARAM_INFO
	.align		4
.L_19:
        /*0008*/ 	.byte	0x04, 0x17
        /*000a*/ 	.short	(.L_21 - .L_20)
.L_20:
        /*000c*/ 	.word	0x00000000
        /*0010*/ 	.short	0x0003
        /*0012*/ 	.short	0x0018
        /*0014*/ 	.byte	0x00, 0xf5, 0x21, 0x00


	//----- nvinfo : EIATTR_KPARAM_INFO
	.align		4
.L_21:
        /*0018*/ 	.byte	0x04, 0x17
        /*001a*/ 	.short	(.L_23 - .L_22)
.L_22:
        /*001c*/ 	.word	0x00000000
        /*0020*/ 	.short	0x0002
        /*0022*/ 	.short	0x0010
        /*0024*/ 	.byte	0x00, 0xf0, 0x11, 0x00


	//----- nvinfo : EIATTR_KPARAM_INFO
	.align		4
.L_23:
        /*0028*/ 	.byte	0x04, 0x17
        /*002a*/ 	.short	(.L_25 - .L_24)
.L_24:
        /*002c*/ 	.word	0x00000000
        /*0030*/ 	.short	0x0001
        /*0032*/ 	.short	0x0008
        /*0034*/ 	.byte	0x00, 0xf5, 0x21, 0x00


	//----- nvinfo : EIATTR_KPARAM_INFO
	.align		4
.L_25:
        /*0038*/ 	.byte	0x04, 0x17
        /*003a*/ 	.short	(.L_27 - .L_26)
.L_26:
        /*003c*/ 	.word	0x00000000
        /*0040*/ 	.short	0x0000
        /*0042*/ 	.short	0x0000
        /*0044*/ 	.byte	0x00, 0xf5, 0x21, 0x00


	//----- nvinfo : EIATTR_SPARSE_MMA_MASK
	.align		4
.L_27:
        /*0048*/ 	.byte	0x03, 0x50
        /*004a*/ 	.short	0x0000


	//----- nvinfo : EIATTR_MAXREG_COUNT
	.align		4
        /*004c*/ 	.byte	0x03, 0x1b
        /*004e*/ 	.short	0x00ff


	//----- nvinfo : EIATTR_MERCURY_ISA_VERSION
	.align		4
        /*0050*/ 	.byte	0x03, 0x5f
        /*0052*/ 	.short	0x0101


	//----- nvinfo : EIATTR_VRC_CTA_INIT_COUNT
	.align		4
        /*0054*/ 	.byte	0x02, 0x4a
	.zero		1
	.zero		1


	//----- nvinfo : EIATTR_EXIT_INSTR_OFFSETS
	.align		4
        /*0058*/ 	.byte	0x04, 0x1c
        /*005a*/ 	.short	(.L_29 - .L_28)


	//   ....[0]....
.L_28:
        /*005c*/ 	.word	0x00000ab0


	//----- nvinfo : EIATTR_CBANK_PARAM_SIZE
	.align		4
.L_29:
        /*0060*/ 	.byte	0x03, 0x19
        /*0062*/ 	.short	0x0020


	//----- nvinfo : EIATTR_PARAM_CBANK
	.align		4
        /*0064*/ 	.byte	0x04, 0x0a
        /*0066*/ 	.short	(.L_31 - .L_30)
	.align		4
.L_30:
        /*0068*/ 	.word	index@(.nv.constant0._Z18matrix_mult_kernelPiS_iS_)
        /*006c*/ 	.short	0x0380
        /*006e*/ 	.short	0x0020


	//----- nvinfo : EIATTR_SW_WAR
	.align		4
.L_31:
        /*0070*/ 	.byte	0x04, 0x36
        /*0072*/ 	.short	(.L_33 - .L_32)
.L_32:
        /*0074*/ 	.word	0x00000008
.L_33:


//--------------------- .nv.info._Z19vector_cross_kernelPiS_S_ --------------------------
	.section	.nv.info._Z19vector_cross_kernelPiS_S_,"",@"SHT_CUDA_INFO"
	.sectionflags	@""
	.align	4


	//----- nvinfo : EIATTR_CUDA_API_VERSION
	.align		4
        /*0000*/ 	.byte	0x04, 0x37
        /*0002*/ 	.short	(.L_35 - .L_34)
.L_34:
        /*0004*/ 	.word	0x00000082


	//----- nvinfo : EIATTR_KPARAM_INFO
	.align		4
.L_35:
        /*0008*/ 	.byte	0x04, 0x17
        /*000a*/ 	.short	(.L_37 - .L_36)
.L_36:
        /*000c*/ 	.word	0x00000000
        /*0010*/ 	.short	0x0002
        /*0012*/ 	.short	0x0010
        /*0014*/ 	.byte	0x00, 0xf5, 0x21, 0x00


	//----- nvinfo : EIATTR_KPARAM_INFO
	.align		4
.L_37:
        /*0018*/ 	.byte	0x04, 0x17
        /*001a*/ 	.short	(.L_39 - .L_38)
.L_38:
        /*001c*/ 	.word	0x00000000
        /*0020*/ 	.short	0x0001
        /*0022*/ 	.short	0x0008
        /*0024*/ 	.byte	0x00, 0xf5, 0x21, 0x00


	//----- nvinfo : EIATTR_KPARAM_INFO
	.align		4
.L_39:
        /*0028*/ 	.byte	0x04, 0x17
        /*002a*/ 	.short	(.L_41 - .L_40)
.L_40:
        /*002c*/ 	.word	0x00000000
        /*0030*/ 	.short	0x0000
        /*0032*/ 	.short	0x0000
        /*0034*/ 	.byte	0x00, 0xf5, 0x21, 0x00


	//----- nvinfo : EIATTR_SPARSE_MMA_MASK
	.align		4
.L_41:
        /*0038*/ 	.byte	0x03, 0x50
        /*003a*/ 	.short	0x0000


	//----- nvinfo : EIATTR_MAXREG_COUNT
	.align		4
        /*003c*/ 	.byte	0x03, 0x1b
        /*003e*/ 	.short	0x00ff


	//----- nvinfo : EIATTR_MERCURY_ISA_VERSION
	.align		4
        /*0040*/ 	.byte	0x03, 0x5f
        /*0042*/ 	.short	0x0101


	//----- nvinfo : EIATTR_VRC_CTA_INIT_COUNT
	.align		4
        /*0044*/ 	.byte	0x02, 0x4a
	.zero		1
	.zero		1


	//----- nvinfo : EIATTR_EXIT_INSTR_OFFSETS
	.align		4
        /*0048*/ 	.byte	0x04, 0x1c
        /*004a*/ 	.short	(.L_43 - .L_42)


	//   ....[0]....
.L_42:
        /*004c*/ 	.word	0x000000d0


	//----- nvinfo : EIATTR_CBANK_PARAM_SIZE
	.align		4
.L_43:
        /*0050*/ 	.byte	0x03, 0x19
        /*0052*/ 	.short	0x0018


	//----- nvinfo : EIATTR_PARAM_CBANK
	.align		4
        /*0054*/ 	.byte	0x04, 0x0a
        /*0056*/ 	.short	(.L_45 - .L_44)
	.align		4
.L_44:
        /*0058*/ 	.word	index@(.nv.constant0._Z19vector_cross_kernelPiS_S_)
        /*005c*/ 	.short	0x0380
        /*005e*/ 	.short	0x0018


	//----- nvinfo : EIATTR_SW_WAR
	.align		4
.L_45:
        /*0060*/ 	.byte	0x04, 0x36
        /*0062*/ 	.short	(.L_47 - .L_46)
.L_46:
        /*0064*/ 	.word	0x00000008
.L_47:


//--------------------- .nv.info._Z17vector_add_kernelPiS_S_ --------------------------
	.section	.nv.info._Z17vector_add_kernelPiS_S_,"",@"SHT_CUDA_INFO"
	.sectionflags	@""
	.align	4


	//----- nvinfo : EIATTR_CUDA_API_VERSION
	.align		4
        /*0000*/ 	.byte	0x04, 0x37
        /*0002*/ 	.short	(.L_49 - .L_48)
.L_48:
        /*0004*/ 	.word	0x00000082


	//----- nvinfo : EIATTR_KPARAM_INFO
	.align		4
.L_49:
        /*0008*/ 	.byte	0x04, 0x17
        /*000a*/ 	.short	(.L_51 - .L_50)
.L_50:
        /*000c*/ 	.word	0x00000000
        /*0010*/ 	.short	0x0002
        /*0012*/ 	.short	0x0010
        /*0014*/ 	.byte	0x00, 0xf5, 0x21, 0x00


	//----- nvinfo : EIATTR_KPARAM_INFO
	.align		4
.L_51:
        /*0018*/ 	.byte	0x04, 0x17
        /*001a*/ 	.short	(.L_53 - .L_52)
.L_52:
        /*001c*/ 	.word	0x00000000
        /*0020*/ 	.short	0x0001
        /*0022*/ 	.short	0x0008
        /*0024*/ 	.byte	0x00, 0xf5, 0x21, 0x00


	//----- nvinfo : EIATTR_KPARAM_INFO
	.align		4
.L_53:
        /*0028*/ 	.byte	0x04, 0x17
        /*002a*/ 	.short	(.L_55 - .L_54)
.L_54:
        /*002c*/ 	.word	0x00000000
        /*0030*/ 	.short	0x0000
        /*0032*/ 	.short	0x0000
        /*0034*/ 	.byte	0x00, 0xf5, 0x21, 0x00


	//----- nvinfo : EIATTR_SPARSE_MMA_MASK
	.align		4
.L_55:
        /*0038*/ 	.byte	0x03, 0x50
        /*003a*/ 	.short	0x0000


	//----- nvinfo : EIATTR_MAXREG_COUNT
	.align		4
        /*003c*/ 	.byte	0x03, 0x1b
        /*003e*/ 	.short	0x00ff


	//----- nvinfo : EIATTR_MERCURY_ISA_VERSION
	.align		4
        /*0040*/ 	.byte	0x03, 0x5f
        /*0042*/ 	.short	0x0101


	//----- nvinfo : EIATTR_VRC_CTA_INIT_COUNT
	.align		4
        /*0044*/ 	.byte	0x02, 0x4a
	.zero		1
	.zero		1


	//----- nvinfo : EIATTR_EXIT_INSTR_OFFSETS
	.align		4
        /*0048*/ 	.byte	0x04, 0x1c
        /*004a*/ 	.short	(.L_57 - .L_56)


	//   ....[0]....
.L_56:
        /*004c*/ 	.word	0x000000d0


	//----- nvinfo : EIATTR_CBANK_PARAM_SIZE
	.align		4
.L_57:
        /*0050*/ 	.byte	0x03, 0x19
        /*0052*/ 	.short	0x0018


	//----- nvinfo : EIATTR_PARAM_CBANK
	.align		4
        /*0054*/ 	.byte	0x04, 0x0a
        /*0056*/ 	.short	(.L_59 - .L_58)
	.align		4
.L_58:
        /*0058*/ 	.word	index@(.nv.constant0._Z17vector_add_kernelPiS_S_)
        /*005c*/ 	.short	0x0380
        /*005e*/ 	.short	0x0018


	//----- nvinfo : EIATTR_SW_WAR
	.align		4
.L_59:
        /*0060*/ 	.byte	0x04, 0x36
        /*0062*/ 	.short	(.L_61 - .L_60)
.L_60:
        /*0064*/ 	.word	0x00000008
.L_61:


//--------------------- .nv.callgraph             --------------------------
	.section	.nv.callgraph,"",@"SHT_CUDA_CALLGRAPH"
	.align	4
	.sectionentsize	8
	.align		4
        /*0000*/ 	.word	0x00000000
	.align		4
        /*0004*/ 	.word	0xffffffff
	.align		4
        /*0008*/ 	.word	0x00000000
	.align		4
        /*000c*/ 	.word	0xfffffffe
	.align		4
        /*0010*/ 	.word	0x00000000
	.align		4
        /*0014*/ 	.word	0xfffffffd
	.align		4
        /*0018*/ 	.word	0x00000000
	.align		4
        /*001c*/ 	.word	0xfffffffc


//--------------------- .text._Z18matrix_mult_kernelPiS_iS_ --------------------------
	.section	.text._Z18matrix_mult_kernelPiS_iS_,"ax",@progbits
	.align	128
        .global         _Z18matrix_mult_kernelPiS_iS_
        .type           _Z18matrix_mult_kernelPiS_iS_,@function
        .size           _Z18matrix_mult_kernelPiS_iS_,(.L_x_7 - _Z18matrix_mult_kernelPiS_iS_)
        .other          _Z18matrix_mult_kernelPiS_iS_,@"STO_CUDA_ENTRY STV_DEFAULT"
_Z18matrix_mult_kernelPiS_iS_:
.text._Z18matrix_mult_kernelPiS_iS_:
[----:B------:R-:W-:Y:S01]  /*0000*/  LDC R1, c[0x0][0x37c] ;  /* 0x0000df00ff017b82 */ /* 0x000fe20000000800 */
[----:B------:R-:W0:Y:S01]  /*0010*/  S2R R3, SR_TID.Y ;  /* 0x0000000000037919 */ /* 0x000e220000002200 */
[----:B------:R-:W1:Y:S06]  /*0020*/  LDCU UR18, c[0x0][0x390] ;  /* 0x00007200ff1277ac */ /* 0x000e6c0008000800 */
[----:B------:R-:W0:Y:S01]  /*0030*/  LDC R0, c[0x0][0x364] ;  /* 0x0000d900ff007b82 */ /* 0x000e220000000800 */
[----:B------:R-:W-:Y:S01]  /*0040*/  HFMA2 R12, -RZ, RZ, 0, 0 ;  /* 0x00000000ff0c7431 */ /* 0x000fe200000001ff */
[----:B------:R-:W2:Y:S01]  /*0050*/  S2R R2, SR_TID.X ;  /* 0x0000000000027919 */ /* 0x000ea20000002100 */
[----:B------:R-:W3:Y:S05]  /*0060*/  LDCU.64 UR16, c[0x0][0x358] ;  /* 0x00006b00ff1077ac */ /* 0x000eea0008000a00 */
[----:B------:R-:W0:Y:S08]  /*0070*/  S2UR UR4, SR_CTAID.Y ;  /* 0x00000000000479c3 */ /* 0x000e300000002600 */
[----:B------:R-:W2:Y:S01]  /*0080*/  S2UR UR5, SR_CTAID.X ;  /* 0x00000000000579c3 */ /* 0x000ea20000002500 */
[----:B-1----:R-:W-:-:S07]  /*0090*/  UISETP.GE.AND UP0, UPT, UR18, 0x1, UPT ;  /* 0x000000011200788c */ /* 0x002fce000bf06270 */
[----:B------:R-:W2:Y:S01]  /*00a0*/  LDC R13, c[0x0][0x360] ;  /* 0x0000d800ff0d7b82 */ /* 0x000ea20000000800 */
[----:B0-----:R-:W-:Y:S02]  /*00b0*/  IMAD R0, R0, UR4, R3 ;  /* 0x0000000400007c24 */ /* 0x001fe4000f8e0203 */
[----:B--2---:R-:W-:Y:S01]  /*00c0*/  IMAD R13, R13, UR5, R2 ;  /* 0x000000050d0d7c24 */ /* 0x004fe2000f8e0202 */
[----:B---3--:R-:W-:Y:S06]  /*00d0*/  BRA.U !UP0, `(.L_x_0) ;  /* 0x0000000908647547 */ /* 0x008fec000b800000 */
[----:B------:R-:W-:Y:S02]  /*00e0*/  UISETP.GE.U32.AND UP1, UPT, UR18, 0x8, UPT ;  /* 0x000000081200788c */ /* 0x000fe4000bf26070 */
[----:B------:R-:W-:Y:S01]  /*00f0*/  IMAD R5, R0, UR18, RZ ;  /* 0x0000001200057c24 */ /* 0x000fe2000f8e02ff */
[----:B------:R-:W-:Y:S01]  /*0100*/  ULOP3.LUT UR19, UR18, 0x7, URZ, 0xc0, !UPT ;  /* 0x0000000712137892 */ /* 0x000fe2000f8ec0ff */
[----:B------:R-:W-:Y:S01]  /*0110*/  MOV R12, RZ ;  /* 0x000000ff000c7202 */ /* 0x000fe20000000f00 */
[----:B------:R-:W-:Y:S02]  /*0120*/  UMOV UR4, URZ ;  /* 0x000000ff00047c82 */ /* 0x000fe40008000000 */
[----:B------:R-:W-:Y:S02]  /*0130*/  UISETP.NE.AND UP0, UPT, UR19, URZ, UPT ;  /* 0x000000ff1300728c */ /* 0x000fe4000bf05270 */
[----:B------:R-:W-:Y:S09]  /*0140*/  BRA.U !UP1, `(.L_x_1) ;  /* 0x0000000509087547 */ /* 0x000ff2000b800000 */
[----:B------:R-:W0:Y:S01]  /*0150*/  LDCU.128 UR20, c[0x0][0x380] ;  /* 0x00007000ff1477ac */ /* 0x000e220008000c00 */
[----:B------:R-:W-:Y:S02]  /*0160*/  MOV R12, RZ ;  /* 0x000000ff000c7202 */ /* 0x000fe40000000f00 */
[----:B------:R-:W-:Y:S01]  /*0170*/  MOV R14, R13 ;  /* 0x0000000d000e7202 */ /* 0x000fe20000000f00 */
[----:B------:R-:W-:-:S04]  /*0180*/  ULOP3.LUT UR4, UR18, 0x7ffffff8, URZ, 0xc0, !UPT ;  /* 0x7ffffff812047892 */ /* 0x000fc8000f8ec0ff */
[----:B------:R-:W-:Y:S01]  /*0190*/  UIADD3 UR5, UPT, UPT, -UR4, URZ, URZ ;  /* 0x000000ff04057290 */ /* 0x000fe2000fffe1ff */
[----:B0-----:R-:W-:Y:S01]  /*01a0*/  MOV R2, UR20 ;  /* 0x0000001400027c02 */ /* 0x001fe20008000f00 */
[----:B------:R-:W-:Y:S01]  /*01b0*/  UIMAD.WIDE.U32 UR6, UR18, 0xc, UR22 ;  /* 0x0000000c120678a5 */ /* 0x000fe2000f8e0016 */
[----:B------:R-:W-:Y:S01]  /*01c0*/  MOV R3, UR21 ;  /* 0x0000001500037c02 */ /* 0x000fe20008000f00 */
[----:B------:R-:W-:Y:S02]  /*01d0*/  UIMAD.WIDE.U32 UR8, UR18, 0x10, UR22 ;  /* 0x00000010120878a5 */ /* 0x000fe4000f8e0016 */
[----:B------:R-:W-:Y:S01]  /*01e0*/  UIMAD.WIDE.U32 UR10, UR18, 0x14, UR22 ;  /* 0x00000014120a78a5 */ /* 0x000fe2000f8e0016 */
[----:B------:R-:W-:Y:S01]  /*01f0*/  IMAD.WIDE.U32 R2, R5, 0x4, R2 ;  /* 0x0000000405027825 */ /* 0x000fe200078e0002 */
[----:B------:R-:W-:Y:S02]  /*0200*/  UIMAD.WIDE.U32 UR12, UR18, 0x18, UR22 ;  /* 0x00000018120c78a5 */ /* 0x000fe4000f8e0016 */
[----:B------:R-:W-:Y:S01]  /*0210*/  UIMAD.WIDE.U32 UR14, UR18, 0x1c, UR22 ;  /* 0x0000001c120e78a5 */ /* 0x000fe2000f8e0016 */
[----:B------:R-:W-:-:S04]  /*0220*/  IADD3 R2, P0, PT, R2, 0x10, RZ ;  /* 0x0000001002027810 */ /* 0x000fc80007f1e0ff */
[----:B------:R-:W-:-:S09]  /*0230*/  IADD3.X R3, PT, PT, RZ, R3, RZ, P0, !PT ;  /* 0x00000003ff037210 */ /* 0x000fd200007fe4ff */
.L_x_2:
[----:B------:R-:W-:Y:S01]  /*0240*/  HFMA2 R23, -RZ, RZ, 0, 2.384185791015625e-07 ;  /* 0x00000004ff177431 */ /* 0x000fe200000001ff */
[----:B------:R-:W-:Y:S01]  /*0250*/  UIMAD.WIDE.U32 UR24, UR18, 0x4, UR22 ;  /* 0x00000004121878a5 */ /* 0x000fe2000f8e0016 */
[----:B------:R-:W2:Y:S01]  /*0260*/  LDG.E R21, desc[UR16][R2.64+-0x10] ;  /* 0xfffff01002157981 */ /* 0x000ea2000c1e1900 */
[----:B------:R-:W-:Y:S01]  /*0270*/  UIMAD.WIDE.U32 UR20, UR18, 0x8, UR22 ;  /* 0x00000008121478a5 */ /* 0x000fe2000f8e0016 */
[----:B------:R-:W-:Y:S02]  /*0280*/  IMAD.MOV.U32 R11, RZ, RZ, 0x4 ;  /* 0x00000004ff0b7424 */ /* 0x000fe400078e00ff */
[----:B------:R-:W-:Y:S01]  /*0290*/  HFMA2 R7, -RZ, RZ, 0, 2.384185791015625e-07 ;  /* 0x00000004ff077431 */ /* 0x000fe200000001ff */
[----:B------:R-:W3:Y:S01]  /*02a0*/  LDG.E R19, desc[UR16][R2.64+-0xc] ;  /* 0xfffff41002137981 */ /* 0x000ee2000c1e1900 */
[----:B------:R-:W-:Y:S02]  /*02b0*/  MOV R8, UR24 ;  /* 0x0000001800087c02 */ /* 0x000fe40008000f00 */
[----:B------:R-:W-:Y:S01]  /*02c0*/  MOV R9, UR25 ;  /* 0x0000001900097c02 */ /* 0x000fe20008000f00 */
[C---:B------:R-:W-:Y:S01]  /*02d0*/  IMAD.WIDE R22, R14.reuse, R23, UR22 ;  /* 0x000000160e167e25 */ /* 0x040fe2000f8e0217 */
[----:B------:R-:W-:Y:S01]  /*02e0*/  MOV R24, UR20 ;  /* 0x0000001400187c02 */ /* 0x000fe20008000f00 */
[----:B------:R-:W4:Y:S01]  /*02f0*/  LDG.E R17, desc[UR16][R2.64+-0x8] ;  /* 0xfffff81002117981 */ /* 0x000f22000c1e1900 */
[----:B------:R-:W-:Y:S01]  /*0300*/  MOV R25, UR21 ;  /* 0x0000001500197c02 */ /* 0x000fe20008000f00 */
[----:B------:R-:W-:-:S02]  /*0310*/  IMAD.WIDE R8, R14, 0x4, R8 ;  /* 0x000000040e087825 */ /* 0x000fc400078e0208 */
[----:B------:R-:W2:Y:S02]  /*0320*/  LDG.E R22, desc[UR16][R22.64] ;  /* 0x0000001016167981 */ /* 0x000ea4000c1e1900 */
[C---:B------:R-:W-:Y:S01]  /*0330*/  IMAD.WIDE R24, R14.reuse, 0x4, R24 ;  /* 0x000000040e187825 */ /* 0x040fe200078e0218 */
[----:B------:R-:W-:Y:S01]  /*0340*/  MOV R5, 0x4 ;  /* 0x0000000400057802 */ /* 0x000fe20000000f00 */
[----:B------:R0:W3:Y:S02]  /*0350*/  LDG.E R20, desc[UR16][R8.64] ;  /* 0x0000001008147981 */ /* 0x0000e4000c1e1900 */
[C---:B------:R-:W-:Y:S02]  /*0360*/  IMAD.WIDE R10, R14.reuse, R11, UR6 ;  /* 0x000000060e0a7e25 */ /* 0x040fe4000f8e020b */
[----:B------:R-:W4:Y:S02]  /*0370*/  LDG.E R18, desc[UR16][R24.64] ;  /* 0x0000001018127981 */ /* 0x000f24000c1e1900 */
[----:B------:R-:W-:-:S04]  /*0380*/  IMAD.WIDE R4, R14, R5, UR8 ;  /* 0x000000080e047e25 */ /* 0x000fc8000f8e0205 */
[----:B------:R-:W-:Y:S01]  /*0390*/  HFMA2 R27, -RZ, RZ, 0, 2.384185791015625e-07 ;  /* 0x00000004ff1b7431 */ /* 0x000fe200000001ff */
[----:B------:R1:W5:Y:S01]  /*03a0*/  LDG.E R16, desc[UR16][R10.64] ;  /* 0x000000100a107981 */ /* 0x000362000c1e1900 */
[----:B0-----:R-:W-:-:S03]  /*03b0*/  MOV R9, 0x4 ;  /* 0x0000000400097802 */ /* 0x001fc60000000f00 */
[----:B------:R-:W5:Y:S01]  /*03c0*/  LDG.E R15, desc[UR16][R2.64+-0x4] ;  /* 0xfffffc10020f7981 */ /* 0x000f62000c1e1900 */
[----:B------:R-:W-:-:S03]  /*03d0*/  IMAD.WIDE R6, R14, R7, UR10 ;  /* 0x0000000a0e067e25 */ /* 0x000fc6000f8e0207 */
[----:B------:R0:W5:Y:S01]  /*03e0*/  LDG.E R4, desc[UR16][R4.64] ;  /* 0x0000001004047981 */ /* 0x000162000c1e1900 */
[----:B------:R-:W-:-:S03]  /*03f0*/  IMAD.WIDE R8, R14, R9, UR12 ;  /* 0x0000000c0e087e25 */ /* 0x000fc6000f8e0209 */
[----:B------:R-:W5:Y:S01]  /*0400*/  LDG.E R23, desc[UR16][R2.64] ;  /* 0x0000001002177981 */ /* 0x000f62000c1e1900 */
[----:B-1----:R-:W-:-:S03]  /*0410*/  IMAD.WIDE R10, R14, R27, UR14 ;  /* 0x0000000e0e0a7e25 */ /* 0x002fc6000f8e021b */
[----:B------:R-:W5:Y:S04]  /*0420*/  LDG.E R7, desc[UR16][R6.64] ;  /* 0x0000001006077981 */ /* 0x000f68000c1e1900 */
[----:B------:R-:W5:Y:S04]  /*0430*/  LDG.E R24, desc[UR16][R2.64+0x4] ;  /* 0x0000041002187981 */ /* 0x000f68000c1e1900 */
[----:B------:R-:W5:Y:S04]  /*0440*/  LDG.E R8, desc[UR16][R8.64] ;  /* 0x0000001008087981 */ /* 0x000f68000c1e1900 */
[----:B------:R-:W5:Y:S04]  /*0450*/  LDG.E R25, desc[UR16][R2.64+0x8] ;  /* 0x0000081002197981 */ /* 0x000f68000c1e1900 */
[----:B------:R-:W5:Y:S04]  /*0460*/  LDG.E R10, desc[UR16][R10.64] ;  /* 0x000000100a0a7981 */ /* 0x000f68000c1e1900 */
[----:B------:R1:W5:Y:S01]  /*0470*/  LDG.E R27, desc[UR16][R2.64+0xc] ;  /* 0x00000c10021b7981 */ /* 0x000362000c1e1900 */
[----:B------:R-:W-:-:S04]  /*0480*/  UIADD3 UR5, UPT, UPT, UR5, 0x8, URZ ;  /* 0x0000000805057890 */ /* 0x000fc8000fffe0ff */
[----:B------:R-:W-:Y:S01]  /*0490*/  UISETP.NE.AND UP1, UPT, UR5, URZ, UPT ;  /* 0x000000ff0500728c */ /* 0x000fe2000bf25270 */
[----:B0-----:R-:W-:Y:S02]  /*04a0*/  MOV R5, UR18 ;  /* 0x0000001200057c02 */ /* 0x001fe40008000f00 */
[----:B-1----:R-:W-:Y:S02]  /*04b0*/  IADD3 R2, P0, PT, R2, 0x20, RZ ;  /* 0x0000002002027810 */ /* 0x002fe40007f1e0ff */
[----:B------:R-:W-:Y:S02]  /*04c0*/  LEA R14, R5, R14, 0x3 ;  /* 0x0000000e050e7211 */ /* 0x000fe400078e18ff */
[----:B------:R-:W-:Y:S01]  /*04d0*/  IADD3.X R3, PT, PT, RZ, R3, RZ, P0, !PT ;  /* 0x00000003ff037210 */ /* 0x000fe200007fe4ff */
[----:B--2---:R-:W-:-:S04]  /*04e0*/  IMAD R21, R21, R22, R12 ;  /* 0x0000001615157224 */ /* 0x004fc800078e020c */
[----:B---3--:R-:W-:-:S04]  /*04f0*/  IMAD R19, R19, R20, R21 ;  /* 0x0000001413137224 */ /* 0x008fc800078e0215 */
[----:B----4-:R-:W-:-:S04]  /*0500*/  IMAD R17, R17, R18, R19 ;  /* 0x0000001211117224 */ /* 0x010fc800078e0213 */
[----:B-----5:R-:W-:-:S04]  /*0510*/  IMAD R15, R15, R16, R17 ;  /* 0x000000100f0f7224 */ /* 0x020fc800078e0211 */
[----:B------:R-:W-:-:S04]  /*0520*/  IMAD R4, R23, R4, R15 ;  /* 0x0000000417047224 */ /* 0x000fc800078e020f */
[----:B------:R-:W-:-:S04]  /*0530*/  IMAD R4, R24, R7, R4 ;  /* 0x0000000718047224 */ /* 0x000fc800078e0204 */
[----:B------:R-:W-:-:S04]  /*0540*/  IMAD R4, R25, R8, R4 ;  /* 0x0000000819047224 */ /* 0x000fc800078e0204 */
[----:B------:R-:W-:Y:S01]  /*0550*/  IMAD R12, R27, R10, R4 ;  /* 0x0000000a1b0c7224 */ /* 0x000fe200078e0204 */
[----:B------:R-:W-:Y:S06]  /*0560*/  BRA.U UP1, `(.L_x_2) ;  /* 0xfffffffd01347547 */ /* 0x000fec000b83ffff */
.L_x_1:
[----:B------:R-:W-:Y:S05]  /*0570*/  BRA.U !UP0, `(.L_x_0) ;  /* 0x00000005083c7547 */ /* 0x000fea000b800000 */
[----:B------:R-:W-:Y:S01]  /*0580*/  UISETP.GE.U32.AND UP0, UPT, UR19, 0x4, UPT ;  /* 0x000000041300788c */ /* 0x000fe2000bf06070 */
[----:B------:R-:W-:Y:S01]  /*0590*/  IMAD R2, R0, UR18, RZ ;  /* 0x0000001200027c24 */ /* 0x000fe2000f8e02ff */
[----:B------:R-:W-:-:S04]  /*05a0*/  ULOP3.LUT UR5, UR18, 0x3, URZ, 0xc0, !UPT ;  /* 0x0000000312057892 */ /* 0x000fc8000f8ec0ff */
[----:B------:R-:W-:-:S03]  /*05b0*/  UISETP.NE.AND UP1, UPT, UR5, URZ, UPT ;  /* 0x000000ff0500728c */ /* 0x000fc6000bf25270 */
[----:B------:R-:W-:Y:S08]  /*05c0*/  BRA.U !UP0, `(.L_x_3) ;  /* 0x00000001087c7547 */ /* 0x000ff0000b800000 */
[----:B------:R-:W0:Y:S01]  /*05d0*/  LDC.64 R6, c[0x0][0x388] ;  /* 0x0000e200ff067b82 */ /* 0x000e220000000a00 */
[----:B------:R-:W1:Y:S01]  /*05e0*/  LDCU.64 UR6, c[0x0][0x380] ;  /* 0x00007000ff0677ac */ /* 0x000e620008000a00 */
[----:B------:R-:W-:Y:S01]  /*05f0*/  MOV R4, UR4 ;  /* 0x0000000400047c02 */ /* 0x000fe20008000f00 */
[C---:B------:R-:W-:Y:S01]  /*0600*/  VIADD R3, R2.reuse, UR4 ;  /* 0x0000000402037c36 */ /* 0x040fe20008000000 */
[----:B------:R-:W-:Y:S02]  /*0610*/  MOV R11, UR18 ;  /* 0x00000012000b7c02 */ /* 0x000fe40008000f00 */
[----:B------:R-:W-:Y:S01]  /*0620*/  IADD3 R14, P0, PT, R2, UR4, RZ ;  /* 0x00000004020e7c10 */ /* 0x000fe2000ff1e0ff */
[----:B------:R-:W-:Y:S01]  /*0630*/  IMAD R5, R4, UR18, R13 ;  /* 0x0000001204057c24 */ /* 0x000fe2000f8e020d */
[----:B------:R-:W2:Y:S01]  /*0640*/  LDC.64 R8, c[0x0][0x380] ;  /* 0x0000e000ff087b82 */ /* 0x000ea20000000a00 */
[----:B------:R-:W-:Y:S02]  /*0650*/  MOV R15, UR18 ;  /* 0x00000012000f7c02 */ /* 0x000fe40008000f00 */
[----:B------:R-:W-:Y:S01]  /*0660*/  MOV R17, UR18 ;  /* 0x0000001200117c02 */ /* 0x000fe20008000f00 */
[----:B0-----:R-:W-:-:S04]  /*0670*/  IMAD.WIDE R6, R5, 0x4, R6 ;  /* 0x0000000405067825 */ /* 0x001fc800078e0206 */
[----:B------:R-:W-:Y:S02]  /*0680*/  IMAD.WIDE.U32 R10, R11, 0x4, R6 ;  /* 0x000000040b0a7825 */ /* 0x000fe400078e0006 */
[----:B------:R-:W3:Y:S02]  /*0690*/  LDG.E R6, desc[UR16][R6.64] ;  /* 0x0000001006067981 */ /* 0x000ee4000c1e1900 */
[----:B--2---:R-:W-:Y:S01]  /*06a0*/  IMAD.WIDE.U32 R8, R3, 0x4, R8 ;  /* 0x0000000403087825 */ /* 0x004fe200078e0008 */
[----:B------:R-:W-:Y:S02]  /*06b0*/  IADD3.X R3, PT, PT, RZ, RZ, RZ, P0, !PT ;  /* 0x000000ffff037210 */ /* 0x000fe400007fe4ff */
[----:B-1----:R-:W-:-:S03]  /*06c0*/  LEA R4, P0, R14, UR6, 0x2 ;  /* 0x000000060e047c11 */ /* 0x002fc6000f8010ff */
[----:B------:R-:W3:Y:S01]  /*06d0*/  LDG.E R9, desc[UR16][R8.64] ;  /* 0x0000001008097981 */ /* 0x000ee2000c1e1900 */
[----:B------:R-:W-:Y:S01]  /*06e0*/  LEA.HI.X R5, R14, UR7, R3, 0x2, P0 ;  /* 0x000000070e057c11 */ /* 0x000fe200080f1403 */
[----:B------:R-:W-:Y:S02]  /*06f0*/  IMAD.WIDE.U32 R14, R15, 0x4, R10 ;  /* 0x000000040f0e7825 */ /* 0x000fe400078e000a */
[----:B------:R-:W2:Y:S04]  /*0700*/  LDG.E R3, desc[UR16][R10.64] ;  /* 0x000000100a037981 */ /* 0x000ea8000c1e1900 */
[----:B------:R-:W2:Y:S01]  /*0710*/  LDG.E R18, desc[UR16][R4.64+0x4] ;  /* 0x0000041004127981 */ /* 0x000ea2000c1e1900 */
[----:B------:R-:W-:-:S03]  /*0720*/  IMAD.WIDE.U32 R16, R17, 0x4, R14 ;  /* 0x0000000411107825 */ /* 0x000fc600078e000e */
[----:B------:R-:W4:Y:S04]  /*0730*/  LDG.E R19, desc[UR16][R14.64] ;  /* 0x000000100e137981 */ /* 0x000f28000c1e1900 */
[----:B------:R-:W4:Y:S04]  /*0740*/  LDG.E R20, desc[UR16][R4.64+0x8] ;  /* 0x0000081004147981 */ /* 0x000f28000c1e1900 */
[----:B------:R-:W5:Y:S04]  /*0750*/  LDG.E R22, desc[UR16][R4.64+0xc] ;  /* 0x00000c1004167981 */ /* 0x000f68000c1e1900 */
[----:B------:R-:W5:Y:S01]  /*0760*/  LDG.E R16, desc[UR16][R16.64] ;  /* 0x0000001010107981 */ /* 0x000f62000c1e1900 */
[----:B------:R-:W-:Y:S01]  /*0770*/  UIADD3 UR4, UPT, UPT, UR4, 0x4, URZ ;  /* 0x0000000404047890 */ /* 0x000fe2000fffe0ff */
[----:B---3--:R-:W-:-:S04]  /*0780*/  IMAD R9, R9, R6, R12 ;  /* 0x0000000609097224 */ /* 0x008fc800078e020c */
[----:B--2---:R-:W-:-:S04]  /*0790*/  IMAD R3, R18, R3, R9 ;  /* 0x0000000312037224 */ /* 0x004fc800078e0209 */
[----:B----4-:R-:W-:-:S04]  /*07a0*/  IMAD R3, R20, R19, R3 ;  /* 0x0000001314037224 */ /* 0x010fc800078e0203 */
[----:B-----5:R-:W-:-:S07]  /*07b0*/  IMAD R12, R22, R16, R3 ;  /* 0x00000010160c7224 */ /* 0x020fce00078e0203 */
.L_x_3:
[----:B------:R-:W-:Y:S05]  /*07c0*/  BRA.U !UP1, `(.L_x_0) ;  /* 0x0000000109a87547 */ /* 0x000fea000b800000 */
[----:B------:R-:W-:Y:S01]  /*07d0*/  UISETP.NE.AND UP0, UPT, UR5, 0x1, UPT ;  /* 0x000000010500788c */ /* 0x000fe2000bf05270 */
[----:B------:R-:W-:Y:S01]  /*07e0*/  MOV R4, UR4 ;  /* 0x0000000400047c02 */ /* 0x000fe20008000f00 */
[----:B------:R-:W-:Y:S02]  /*07f0*/  ULOP3.LUT UR5, UR18, 0x1, URZ, 0xc0, !UPT ;  /* 0x0000000112057892 */ /* 0x000fe4000f8ec0ff */
[----:B------:R-:W-:Y:S02]  /*0800*/  MOV R17, UR18 ;  /* 0x0000001200117c02 */ /* 0x000fe40008000f00 */
[----:B------:R-:W-:Y:S01]  /*0810*/  UISETP.NE.U32.AND UP1, UPT, UR5, 0x1, UPT ;  /* 0x000000010500788c */ /* 0x000fe2000bf25070 */
[----:B------:R-:W-:-:S04]  /*0820*/  PLOP3.LUT P1, PT, PT, PT, UP0, 0x80, 0x8 ;  /* 0x000000000008781c */ /* 0x000fc80003f2f008 */
[----:B------:R-:W0:Y:S01]  /*0830*/  @UP0 LDCU.128 UR8, c[0x0][0x380] ;  /* 0x00007000ff0807ac */ /* 0x000e220008000c00 */
[----:B------:R-:W-:Y:S01]  /*0840*/  PLOP3.LUT P0, PT, PT, PT, UP1, 0x80, 0x8 ;  /* 0x000000000008781c */ /* 0x000fe20003f0f018 */
[----:B------:R-:W1:Y:S04]  /*0850*/  @UP0 LDCU.64 UR6, c[0x0][0x380] ;  /* 0x00007000ff0607ac */ /* 0x000e680008000a00 */
[----:B------:R-:W2:Y:S03]  /*0860*/  @!UP1 LDCU.128 UR12, c[0x0][0x380] ;  /* 0x00007000ff0c97ac */ /* 0x000ea60008000c00 */
[C---:B------:R-:W-:Y:S02]  /*0870*/  @P1 IADD3 R3, PT, PT, R2.reuse, UR4, RZ ;  /* 0x0000000402031c10 */ /* 0x040fe4000fffe0ff */
[----:B------:R-:W-:Y:S01]  /*0880*/  @P1 IADD3 R5, P2, PT, R2, UR4, RZ ;  /* 0x0000000402051c10 */ /* 0x000fe2000ff5e0ff */
[----:B------:R-:W-:-:S03]  /*0890*/  @UP0 UIADD3 UR4, UPT, UPT, UR4, 0x2, URZ ;  /* 0x0000000204040890 */ /* 0x000fc6000fffe0ff */
[----:B------:R-:W-:Y:S02]  /*08a0*/  @P1 IADD3.X R8, PT, PT, RZ, RZ, RZ, P2, !PT ;  /* 0x000000ffff081210 */ /* 0x000fe400017fe4ff */
[----:B0-----:R-:W-:Y:S01]  /*08b0*/  MOV R14, UR8 ;  /* 0x00000008000e7c02 */ /* 0x001fe20008000f00 */
[----:B------:R-:W-:Y:S01]  /*08c0*/  IMAD.U32 R6, RZ, RZ, UR10 ;  /* 0x0000000aff067e24 */ /* 0x000fe2000f8e00ff */
[----:B------:R-:W-:Y:S02]  /*08d0*/  MOV R15, UR9 ;  /* 0x00000009000f7c02 */ /* 0x000fe40008000f00 */
[----:B------:R-:W-:Y:S01]  /*08e0*/  MOV R7, UR11 ;  /* 0x0000000b00077c02 */ /* 0x000fe20008000f00 */
[----:B------:R-:W-:-:S04]  /*08f0*/  @P1 IMAD.WIDE.U32 R14, R3, 0x4, R14 ;  /* 0x00000004030e1825 */ /* 0x000fc800078e000e */
[----:B------:R-:W-:Y:S01]  /*0900*/  @P1 IMAD R3, R4, UR18, R13 ;  /* 0x0000001204031c24 */ /* 0x000fe2000f8e020d */
[----:B-1----:R-:W-:Y:S02]  /*0910*/  @P1 LEA R4, P2, R5, UR6, 0x2 ;  /* 0x0000000605041c11 */ /* 0x002fe4000f8410ff */
[----:B------:R-:W-:Y:S01]  /*0920*/  MOV R18, UR4 ;  /* 0x0000000400127c02 */ /* 0x000fe20008000f00 */
[----:B------:R-:W-:Y:S01]  /*0930*/  @P1 IMAD.WIDE R6, R3, 0x4, R6 ;  /* 0x0000000403061825 */ /* 0x000fe200078e0206 */
[----:B------:R-:W-:Y:S01]  /*0940*/  @P1 LEA.HI.X R5, R5, UR7, R8, 0x2, P2 ;  /* 0x0000000705051c11 */ /* 0x000fe200090f1408 */
[----:B------:R-:W3:Y:S01]  /*0950*/  @P1 LDG.E R3, desc[UR16][R14.64] ;  /* 0x000000100e031981 */ /* 0x000ee2000c1e1900 */
[----:B--2---:R-:W-:Y:S01]  /*0960*/  MOV R8, UR12 ;  /* 0x0000000c00087c02 */ /* 0x004fe20008000f00 */
[----:B------:R-:W-:Y:S01]  /*0970*/  @!P0 IMAD R21, R18, UR18, R13 ;  /* 0x0000001212158c24 */ /* 0x000fe2000f8e020d */
[----:B------:R-:W-:Y:S01]  /*0980*/  MOV R9, UR13 ;  /* 0x0000000d00097c02 */ /* 0x000fe20008000f00 */
[----:B------:R-:W-:Y:S01]  /*0990*/  @P1 IMAD.WIDE.U32 R16, R17, 0x4, R6 ;  /* 0x0000000411101825 */ /* 0x000fe200078e0006 */
[----:B------:R-:W-:Y:S01]  /*09a0*/  @!P0 IADD3 R19, PT, PT, R2, UR4, RZ ;  /* 0x0000000402138c10 */ /* 0x000fe2000fffe0ff */
[----:B------:R-:W3:Y:S01]  /*09b0*/  @P1 LDG.E R6, desc[UR16][R6.64] ;  /* 0x0000001006061981 */ /* 0x000ee2000c1e1900 */
[----:B------:R-:W-:-:S02]  /*09c0*/  MOV R10, UR14 ;  /* 0x0000000e000a7c02 */ /* 0x000fc40008000f00 */
[----:B------:R-:W-:Y:S01]  /*09d0*/  MOV R11, UR15 ;  /* 0x0000000f000b7c02 */ /* 0x000fe20008000f00 */
[----:B------:R-:W-:Y:S01]  /*09e0*/  @!P0 IMAD.WIDE.U32 R8, R19, 0x4, R8 ;  /* 0x0000000413088825 */ /* 0x000fe200078e0008 */
[----:B------:R-:W2:Y:S03]  /*09f0*/  @P1 LDG.E R16, desc[UR16][R16.64] ;  /* 0x0000001010101981 */ /* 0x000ea6000c1e1900 */
[----:B------:R-:W-:Y:S01]  /*0a00*/  @!P0 IMAD.WIDE R10, R21, 0x4, R10 ;  /* 0x00000004150a8825 */ /* 0x000fe200078e020a */
[----:B------:R-:W2:Y:S04]  /*0a10*/  @P1 LDG.E R4, desc[UR16][R4.64+0x4] ;  /* 0x0000041004041981 */ /* 0x000ea8000c1e1900 */
[----:B------:R-:W4:Y:S04]  /*0a20*/  @!P0 LDG.E R9, desc[UR16][R8.64] ;  /* 0x0000001008098981 */ /* 0x000f28000c1e1900 */
[----:B------:R-:W4:Y:S01]  /*0a30*/  @!P0 LDG.E R10, desc[UR16][R10.64] ;  /* 0x000000100a0a8981 */ /* 0x000f22000c1e1900 */
[----:B---3--:R-:W-:-:S04]  /*0a40*/  @P1 IMAD R3, R3, R6, R12 ;  /* 0x0000000603031224 */ /* 0x008fc800078e020c */
[----:B--2---:R-:W-:-:S04]  /*0a50*/  @P1 IMAD R12, R4, R16, R3 ;  /* 0x00000010040c1224 */ /* 0x004fc800078e0203 */
[----:B----4-:R-:W-:-:S07]  /*0a60*/  @!P0 IMAD R12, R9, R10, R12 ;  /* 0x0000000a090c8224 */ /* 0x010fce00078e020c */
.L_x_0:
[----:B------:R-:W0:Y:S01]  /*0a70*/  LDC.64 R2, c[0x0][0x398] ;  /* 0x0000e600ff027b82 */ /* 0x000e220000000a00 */
[----:B------:R-:W-:-:S04]  /*0a80*/  IMAD R13, R0, UR18, R13 ;  /* 0x00000012000d7c24 */ /* 0x000fc8000f8e020d */
[----:B0-----:R-:W-:-:S05]  /*0a90*/  IMAD.WIDE R2, R13, 0x4, R2 ;  /* 0x000000040d027825 */ /* 0x001fca00078e0202 */
[----:B------:R-:W-:Y:S01]  /*0aa0*/  STG.E desc[UR16][R2.64], R12 ;  /* 0x0000000c02007986 */ /* 0x000fe2000c101910 */
[----:B------:R-:W-:Y:S05]  /*0ab0*/  EXIT ;  /* 0x000000000000794d */ /* 0x000fea0003800000 */
.L_x_4:
[----:B------:R-:W-:-:S00]  /*0ac0*/  BRA `(.L_x_4) ;  /* 0xfffffffc00fc7947 */ /* 0x000fc0000383ffff */
[----:B------:R-:W-:-:S00]  /*0ad0*/  NOP ;  /* 0x0000000000007918 */ /* 0x000fc00000000000 */
        /* <DEDUP_REMOVED lines=10> */
.L_x_7:


//--------------------- .text._Z19vector_cross_kernelPiS_S_ --------------------------
	.section	.text._Z19vector_cross_kernelPiS_S_,"ax",@progbits
	.align	128
        .global         _Z19vector_cross_kernelPiS_S_
        .type           _Z19vector_cross_kernelPiS_S_,@function
        .size           _Z19vector_cross_kernelPiS_S_,(.L_x_8 - _Z19vector_cross_kernelPiS_S_)
        .other          _Z19vector_cross_kernelPiS_S_,@"STO_CUDA_ENTRY STV_DEFAULT"
_Z19vector_cross_kernelPiS_S_:
.text._Z19vector_cross_kernelPiS_S_:
[----:B------:R-:W-:Y:S01]  /*0000*/  LDC R1, c[0x0][0x37c] ;  /* 0x0000df00ff017b82 */ /* 0x000fe20000000800 */
[----:B------:R-:W0:Y:S07]  /*0010*/  S2R R9, SR_TID.X ;  /* 0x0000000000097919 */ /* 0x000e2e0000002100 */
[----:B------:R-:W0:Y:S01]  /*0020*/  LDC.64 R2, c[0x0][0x380] ;  /* 0x0000e000ff027b82 */ /* 0x000e220000000a00 */
[----:B------:R-:W1:Y:S07]  /*0030*/  LDCU.64 UR4, c[0x0][0x358] ;  /* 0x00006b00ff0477ac */ /* 0x000e6e0008000a00 */
[----:B------:R-:W2:Y:S08]  /*0040*/  LDC.64 R4, c[0x0][0x388] ;  /* 0x0000e200ff047b82 */ /* 0x000eb00000000a00 */
[----:B------:R-:W3:Y:S01]  /*0050*/  LDC.64 R6, c[0x0][0x390] ;  /* 0x0000e400ff067b82 */ /* 0x000ee20000000a00 */
[----:B0-----:R-:W-:-:S04]  /*0060*/  IMAD.WIDE.U32 R2, R9, 0x4, R2 ;  /* 0x0000000409027825 */ /* 0x001fc800078e0002 */
[----:B--2---:R-:W-:Y:S02]  /*0070*/  IMAD.WIDE.U32 R4, R9, 0x4, R4 ;  /* 0x0000000409047825 */ /* 0x004fe400078e0004 */
[----:B-1----:R-:W2:Y:S04]  /*0080*/  LDG.E R2, desc[UR4][R2.64] ;  /* 0x0000000402027981 */ /* 0x002ea8000c1e1900 */
[----:B---3--:R-:W2:Y:S04]  /*0090*/  LDG.E R0, desc[UR4][R6.64] ;  /* 0x0000000406007981 */ /* 0x008ea8000c1e1900 */
[----:B------:R-:W2:Y:S02]  /*00a0*/  LDG.E R5, desc[UR4][R4.64] ;  /* 0x0000000404057981 */ /* 0x000ea4000c1e1900 */
[----:B--2---:R-:W-:-:S05]  /*00b0*/  IADD3 R9, PT, PT, R0, R5, R2 ;  /* 0x0000000500097210 */ /* 0x004fca0007ffe002 */
[----:B------:R-:W-:Y:S01]  /*00c0*/  STG.E desc[UR4][R6.64], R9 ;  /* 0x0000000906007986 */ /* 0x000fe2000c101904 */
[----:B------:R-:W-:Y:S05]  /*00d0*/  EXIT ;  /* 0x000000000000794d */ /* 0x000fea0003800000 */
.L_x_5:
        /* <DEDUP_REMOVED lines=10> */
.L_x_8:


//--------------------- .text._Z17vector_add_kernelPiS_S_ --------------------------
	.section	.text._Z17vector_add_kernelPiS_S_,"ax",@progbits
	.align	128
        .global         _Z17vector_add_kernelPiS_S_
        .type           _Z17vector_add_kernelPiS_S_,@function
        .size           _Z17vector_add_kernelPiS_S_,(.L_x_9 - _Z17vector_add_kernelPiS_S_)
        .other          _Z17vector_add_kernelPiS_S_,@"STO_CUDA_ENTRY STV_DEFAULT"
_Z17vector_add_kernelPiS_S_:
.text._Z17vector_add_kernelPiS_S_:
[----:B------:R-:W-:Y:S01]  /*0000*/  LDC R1, c[0x0][0x37c] ;  /* 0x0000df00ff017b82 */ /* 0x000fe20000000800 */
[----:B------:R-:W0:Y:S07]  /*0010*/  S2R R9, SR_TID.X ;  /* 0x0000000000097919 */ /* 0x000e2e0000002100 */
[----:B------:R-:W0:Y:S01]  /*0020*/  LDC.64 R2, c[0x0][0x380] ;  /* 0x0000e000ff027b82 */ /* 0x000e220000000a00 */
[----:B------:R-:W1:Y:S07]  /*0030*/  LDCU.64 UR4, c[0x0][0x358] ;  /* 0x00006b00ff0477ac */ /* 0x000e6e0008000a00 */
[----:B------:R-:W2:Y:S08]  /*0040*/  LDC.64 R4, c[0x0][0x388] ;  /* 0x0000e200ff047b82 */ /* 0x000eb00000000a00 */
[----:B------:R-:W3:Y:S01]  /*0050*/  LDC.64 R6, c[0x0][0x390] ;  /* 0x0000e400ff067b82 */ /* 0x000ee20000000a00 */
[----:B0-----:R-:W-:-:S04]  /*0060*/  IMAD.WIDE.U32 R2, R9, 0x4, R2 ;  /* 0x0000000409027825 */ /* 0x001fc800078e0002 */
[C---:B--2---:R-:W-:Y:S02]  /*0070*/  IMAD.WIDE.U32 R4, R9.reuse, 0x4, R4 ;  /* 0x0000000409047825 */ /* 0x044fe400078e0004 */
[----:B-1----:R-:W2:Y:S04]  /*0080*/  LDG.E R2, desc[UR4][R2.64] ;  /* 0x0000000402027981 */ /* 0x002ea8000c1e1900 */
[----:B------:R-:W2:Y:S01]  /*0090*/  LDG.E R5, desc[UR4][R4.64] ;  /* 0x0000000404057981 */ /* 0x000ea2000c1e1900 */
[----:B---3--:R-:W-:Y:S01]  /*00a0*/  IMAD.WIDE.U32 R6, R9, 0x4, R6 ;  /* 0x0000000409067825 */ /* 0x008fe200078e0006 */
[----:B--2---:R-:W-:-:S05]  /*00b0*/  IADD3 R9, PT, PT, R2, R5, RZ ;  /* 0x0000000502097210 */ /* 0x004fca0007ffe0ff */
[----:B------:R-:W-:Y:S01]  /*00c0*/  STG.E desc[UR4][R6.64], R9 ;  /* 0x0000000906007986 */ /* 0x000fe2000c101904 */
[----:B------:R-:W-:Y:S05]  /*00d0*/  EXIT ;  /* 0x000000000000794d */ /* 0x000fea0003800000 */
.L_x_6:
        /* <DEDUP_REMOVED lines=10> */
.L_x_9:


//--------------------- .nv.shared.reserved.0     --------------------------
	.section	.nv.shared.reserved.0,"aw",@nobits
	.weak		__nv_reservedSMEM_offset_0_alias
	.size		__nv_reservedSMEM_offset_0_alias, 0, 64
	.other		__nv_reservedSMEM_offset_0_alias,@"STO_CUDA_RESERVED_SHARED STV_DEFAULT"
__nv_reservedSMEM_offset_0_alias:
	.zero		0
	.zero		64


//--------------------- .nv.constant0._Z18matrix_mult_kernelPiS_iS_ --------------------------
	.section	.nv.constant0._Z18matrix_mult_kernelPiS_iS_,"a",@progbits
	.sectionflags	@""
	.align	4
.nv.constant0._Z18matrix_mult_kernelPiS_iS_:
	.zero		928


//--------------------- .nv.constant0._Z19vector_cross_kernelPiS_S_ --------------------------
	.section	.nv.constant0._Z19vector_cross_kernelPiS_S_,"a",@progbits
	.sectionflags	@""
	.align	4
.nv.constant0._Z19vector_cross_kernelPiS_S_:
	.zero		920


//--------------------- .nv.constant0._Z17vector_add_kernelPiS_S_ --------------------------
	.section	.nv.constant0._Z17vector_add_kernelPiS_S_,"a",@progbits
	.sectionflags	@""
	.align	4
.nv.constant0._Z17vector_add_kernelPiS_S_:
	.zero		920


//--------------------- SYMBOLS --------------------------

	.type		.nv.reservedSmem.offset0,@object
	.size		.nv.reservedSmem.offset0,0x4
